	.headerflags	@"EF_CUDA_TEXMODE_UNIFIED EF_CUDA_64BIT_ADDRESS EF_CUDA_ACCELERATORS EF_CUDA_SM90 EF_CUDA_VIRTUAL_SM(EF_CUDA_SM90)"
	.elftype	@"ET_EXEC"


//--------------------- .nv.info                  --------------------------
	.section	.nv.info,"",@"SHT_CUDA_INFO"
	.align	4


	//----- nvinfo : EIATTR_REGCOUNT
	.align		4
        /*0000*/ 	.byte	0x04, 0x2f
        /*0002*/ 	.short	(.L_1 - .L_0)
	.align		4
.L_0:
        /*0004*/ 	.word	index@(triton_poi_fused_max_pool2d_with_indices_6)
        /*0008*/ 	.word	0x00000017


	//----- nvinfo : EIATTR_MIN_STACK_SIZE
	.align		4
.L_1:
        /*000c*/ 	.byte	0x04, 0x12
        /*000e*/ 	.short	(.L_3 - .L_2)
	.align		4
.L_2:
        /*0010*/ 	.word	index@(triton_poi_fused_max_pool2d_with_indices_6)
        /*0014*/ 	.word	0x00000000


	//----- nvinfo : EIATTR_FRAME_SIZE
	.align		4
.L_3:
        /*0018*/ 	.byte	0x04, 0x11
        /*001a*/ 	.short	(.L_5 - .L_4)
	.align		4
.L_4:
        /*001c*/ 	.word	index@(triton_poi_fused_max_pool2d_with_indices_6)
        /*0020*/ 	.word	0x00000000


	//----- nvinfo : EIATTR_MIN_STACK_SIZE
	.align		4
.L_5:
        /*0024*/ 	.byte	0x04, 0x12
        /*0026*/ 	.short	(.L_7 - .L_6)
	.align		4
.L_6:
        /*0028*/ 	.word	index@(triton_poi_fused_max_pool2d_with_indices_6)
        /*002c*/ 	.word	0x00000000
.L_7:


//--------------------- .nv.info.triton_poi_fused_max_pool2d_with_indices_6 --------------------------
	.section	.nv.info.triton_poi_fused_max_pool2d_with_indices_6,"",@"SHT_CUDA_INFO"
	.sectionflags	@""
	.align	4


	//----- nvinfo : EIATTR_CUDA_API_VERSION
	.align		4
        /*0000*/ 	.byte	0x04, 0x37
        /*0002*/ 	.short	(.L_9 - .L_8)
.L_8:
        /*0004*/ 	.word	0x0000007c


	//----- nvinfo : EIATTR_KPARAM_INFO
	.align		4
.L_9:
        /*0008*/ 	.byte	0x04, 0x17
        /*000a*/ 	.short	(.L_11 - .L_10)
.L_10:
        /*000c*/ 	.word	0x00000000
        /*0010*/ 	.short	0x0003
        /*0012*/ 	.short	0x0018
        /*0014*/ 	.byte	0x00, 0xf0, 0x11, 0x00


	//----- nvinfo : EIATTR_KPARAM_INFO
	.align		4
.L_11:
        /*0018*/ 	.byte	0x04, 0x17
        /*001a*/ 	.short	(.L_13 - .L_12)
.L_12:
        /*001c*/ 	.word	0x00000000
        /*0020*/ 	.short	0x0002
        /*0022*/ 	.short	0x0010
        /*0024*/ 	.byte	0x00, 0xf4, 0x21, 0x00


	//----- nvinfo : EIATTR_KPARAM_INFO
	.align		4
.L_13:
        /*0028*/ 	.byte	0x04, 0x17
        /*002a*/ 	.short	(.L_15 - .L_14)
.L_14:
        /*002c*/ 	.word	0x00000000
        /*0030*/ 	.short	0x0001
        /*0032*/ 	.short	0x0008
        /*0034*/ 	.byte	0x00, 0xf4, 0x21, 0x00


	//----- nvinfo : EIATTR_KPARAM_INFO
	.align		4
.L_15:
        /*0038*/ 	.byte	0x04, 0x17
        /*003a*/ 	.short	(.L_17 - .L_16)
.L_16:
        /*003c*/ 	.word	0x00000000
        /*0040*/ 	.short	0x0000
        /*0042*/ 	.short	0x0000
        /*0044*/ 	.byte	0x00, 0xf4, 0x21, 0x00


	//----- nvinfo : EIATTR_SPARSE_MMA_MASK
	.align		4
.L_17:
        /*0048*/ 	.byte	0x03, 0x50
        /*004a*/ 	.short	0x0000


	//----- nvinfo : EIATTR_MAXREG_COUNT
	.align		4
        /*004c*/ 	.byte	0x03, 0x1b
        /*004e*/ 	.short	0x00ff


	//----- nvinfo : EIATTR_EXIT_INSTR_OFFSETS
	.align		4
        /*0050*/ 	.byte	0x04, 0x1c
        /*0052*/ 	.short	(.L_19 - .L_18)


	//   ....[0]....
.L_18:
        /*0054*/ 	.word	0x00000ac0


	//   ....[1]....
        /*0058*/ 	.word	0x00000ae0


	//----- nvinfo : EIATTR_REQNTID
	.align		4
.L_19:
        /*005c*/ 	.byte	0x04, 0x10
        /*005e*/ 	.short	(.L_21 - .L_20)
.L_20:
        /*0060*/ 	.word	0x00000080
        /*0064*/ 	.word	0x00000001
        /*0068*/ 	.word	0x00000001


	//----- nvinfo : EIATTR_CBANK_PARAM_SIZE
	.align		4
.L_21:
        /*006c*/ 	.byte	0x03, 0x19
        /*006e*/ 	.short	0x001c


	//----- nvinfo : EIATTR_PARAM_CBANK
	.align		4
        /*0070*/ 	.byte	0x04, 0x0a
        /*0072*/ 	.short	(.L_23 - .L_22)
	.align		4
.L_22:
        /*0074*/ 	.word	index@(.nv.constant0.triton_poi_fused_max_pool2d_with_indices_6)
        /*0078*/ 	.short	0x0210
        /*007a*/ 	.short	0x001c


	//----- nvinfo : EIATTR_SW_WAR
	.align		4
.L_23:
        /*007c*/ 	.byte	0x04, 0x36
        /*007e*/ 	.short	(.L_25 - .L_24)
.L_24:
        /*0080*/ 	.word	0x00000008
.L_25:


//--------------------- .nv.callgraph             --------------------------
	.section	.nv.callgraph,"",@"SHT_CUDA_CALLGRAPH"
	.align	4
	.sectionentsize	8
	.align		4
        /*0000*/ 	.word	0x00000000
	.align		4
        /*0004*/ 	.word	0xffffffff
	.align		4
        /*0008*/ 	.word	0x00000000
	.align		4
        /*000c*/ 	.word	0xfffffffe
	.align		4
        /*0010*/ 	.word	0x00000000
	.align		4
        /*0014*/ 	.word	0xfffffffd
	.align		4
        /*0018*/ 	.word	0x00000000
	.align		4
        /*001c*/ 	.word	0xfffffffc


//--------------------- .text.triton_poi_fused_max_pool2d_with_indices_6 --------------------------
	.section	.text.triton_poi_fused_max_pool2d_with_indices_6,"ax",@progbits
	.align	128
        .global         triton_poi_fused_max_pool2d_with_indices_6
        .type           triton_poi_fused_max_pool2d_with_indices_6,@function
        .size           triton_poi_fused_max_pool2d_with_indices_6,(.L_x_1 - triton_poi_fused_max_pool2d_with_indices_6)
        .other          triton_poi_fused_max_pool2d_with_indices_6,@"STO_CUDA_ENTRY STV_DEFAULT"
triton_poi_fused_max_pool2d_with_indices_6:
.text.triton_poi_fused_max_pool2d_with_indices_6:
[----:B------:R-:W0:Y:S02]  /*0000*/  LDC R1, c[0x0][0x28] ;  /* 0x00000a00ff017b82 */ /* 0x000e240000000800 */
[----:B------:R-:W1:Y:S01]  /*0010*/  S2R R0, SR_TID.X ;  /* 0x0000000000007919 */ /* 0x000e620000002100 */
[----:B------:R-:W2:Y:S01]  /*0020*/  LDC.64 R2, c[0x0][0x210] ;  /* 0x00008400ff027b82 */ /* 0x000ea20000000a00 */
[----:B------:R-:W-:Y:S01]  /*0030*/  CS2R R14, SRZ ;  /* 0x00000000000e7805 */ /* 0x000fe2000001ff00 */
[----:B------:R-:W-:Y:S01]  /*0040*/  ULDC.64 UR4, c[0x0][0x208] ;  /* 0x0000820000047ab9 */ /* 0x000fe20000000a00 */
[----:B------:R-:W3:Y:S01]  /*0050*/  S2R R5, SR_CTAID.X ;  /* 0x0000000000057919 */ /* 0x000ee20000002500 */
[----:B------:R-:W-:Y:S01]  /*0060*/  CS2R R16, SRZ ;  /* 0x0000000000107805 */ /* 0x000fe2000001ff00 */
[----:B------:R-:W-:Y:S01]  /*0070*/  ULDC.64 UR6, c[0x0][0x220] ;  /* 0x0000880000067ab9 */ /* 0x000fe20000000a00 */
[----:B-1----:R-:W-:Y:S01]  /*0080*/  IMAD.SHL.U32 R0, R0, 0x2, RZ ;  /* 0x0000000200007824 */ /* 0x002fe200078e00ff */
[----:B---3--:R-:W-:-:S04]  /*0090*/  SHF.R.U32.HI R7, RZ, 0x17, R5 ;  /* 0x00000017ff077819 */ /* 0x008fc80000011605 */
[----:B------:R-:W-:Y:S02]  /*00a0*/  LOP3.LUT R0, R0, 0xfe, RZ, 0xc0, !PT ;  /* 0x000000fe00007812 */ /* 0x000fe400078ec0ff */
[----:B------:R-:W-:-:S03]  /*00b0*/  SGXT.U32 R7, R7, 0x1 ;  /* 0x000000010707781a */ /* 0x000fc60000000000 */
[----:B------:R-:W-:-:S04]  /*00c0*/  IMAD R5, R5, 0x100, R0 ;  /* 0x0000010005057824 */ /* 0x000fc800078e0200 */
[C---:B------:R-:W-:Y:S01]  /*00d0*/  VIADD R4, R5.reuse, 0x1 ;  /* 0x0000000105047836 */ /* 0x040fe20000000000 */
[----:B------:R-:W-:Y:S01]  /*00e0*/  SHF.R.S32.HI R0, RZ, 0x1, R5 ;  /* 0x00000001ff007819 */ /* 0x000fe20000011405 */
[----:B------:R-:W-:Y:S02]  /*00f0*/  VIADD R11, R5, 0xfffffffe ;  /* 0xfffffffe050b7836 */ /* 0x000fe40000000000 */
[--C-:B------:R-:W-:Y:S02]  /*0100*/  IMAD.IADD R8, R4, 0x1, R7.reuse ;  /* 0x0000000104087824 */ /* 0x100fe400078e0207 */
[----:B------:R-:W-:Y:S02]  /*0110*/  IMAD.IADD R6, R0, 0x1, R7 ;  /* 0x0000000100067824 */ /* 0x000fe400078e0207 */
[----:B--2---:R-:W-:Y:S01]  /*0120*/  IMAD.WIDE R10, R11, 0x4, R2 ;  /* 0x000000040b0a7825 */ /* 0x004fe200078e0202 */
[----:B------:R-:W-:Y:S02]  /*0130*/  LOP3.LUT R9, R8, 0xfffffffe, RZ, 0xc0, !PT ;  /* 0xfffffffe08097812 */ /* 0x000fe400078ec0ff */
[----:B------:R-:W-:-:S03]  /*0140*/  LOP3.LUT R7, R6, 0xfffffffe, RZ, 0xc0, !PT ;  /* 0xfffffffe06077812 */ /* 0x000fc600078ec0ff */
[----:B------:R-:W-:Y:S01]  /*0150*/  IMAD.IADD R4, R4, 0x1, -R9 ;  /* 0x0000000104047824 */ /* 0x000fe200078e0a09 */
[----:B------:R-:W-:Y:S01]  /*0160*/  CS2R R8, SRZ ;  /* 0x0000000000087805 */ /* 0x000fe2000001ff00 */
[----:B------:R-:W-:-:S05]  /*0170*/  IMAD.IADD R0, R0, 0x1, -R7 ;  /* 0x0000000100007824 */ /* 0x000fca00078e0a07 */
[C---:B------:R-:W-:Y:S02]  /*0180*/  ISETP.GT.AND P0, PT, R0.reuse, RZ, PT ;  /* 0x000000ff0000720c */ /* 0x040fe40003f04270 */
[----:B------:R-:W-:Y:S02]  /*0190*/  ISETP.GT.AND P2, PT, R0, -0x1, PT ;  /* 0xffffffff0000780c */ /* 0x000fe40003f44270 */
[C---:B------:R-:W-:Y:S02]  /*01a0*/  ISETP.GT.AND P1, PT, R4.reuse, RZ, P0 ;  /* 0x000000ff0400720c */ /* 0x040fe40000724270 */
[C---:B------:R-:W-:Y:S02]  /*01b0*/  ISETP.LT.AND P0, PT, R5.reuse, 0x800, P0 ;  /* 0x000008000500780c */ /* 0x040fe40000701270 */
[----:B------:R-:W-:Y:S02]  /*01c0*/  ISETP.LT.AND P3, PT, R5, 0x800, P1 ;  /* 0x000008000500780c */ /* 0x000fe40000f61270 */
[----:B------:R-:W-:-:S02]  /*01d0*/  ISETP.LT.AND P4, PT, R4, 0x1, P0 ;  /* 0x000000010400780c */ /* 0x000fc40000781270 */
[----:B------:R-:W-:Y:S01]  /*01e0*/  ISETP.GT.AND P1, PT, R4, RZ, P2 ;  /* 0x000000ff0400720c */ /* 0x000fe20001724270 */
[----:B------:R-:W-:-:S03]  /*01f0*/  IMAD.WIDE R6, R5, 0x4, R2 ;  /* 0x0000000405067825 */ /* 0x000fc600078e0202 */
[----:B------:R-:W-:-:S03]  /*0200*/  ISETP.LT.AND P1, PT, R5, 0x800, P1 ;  /* 0x000008000500780c */ /* 0x000fc60000f21270 */
[----:B------:R-:W2:Y:S04]  /*0210*/  @P0 LDG.E.64 R8, desc[UR4][R10.64] ;  /* 0x000000040a080981 */ /* 0x000ea8000c1e1b00 */
[----:B------:R1:W3:Y:S01]  /*0220*/  @P3 LDG.E R14, desc[UR4][R10.64] ;  /* 0x000000040a0e3981 */ /* 0x0002e2000c1e1900 */
[----:B------:R-:W-:-:S03]  /*0230*/  VIADD R13, R5, 0xffffffff ;  /* 0xffffffff050d7836 */ /* 0x000fc60000000000 */
[----:B------:R-:W4:Y:S01]  /*0240*/  @P4 LDG.E R16, desc[UR4][R6.64] ;  /* 0x0000000406104981 */ /* 0x000f22000c1e1900 */
[----:B------:R-:W-:-:S03]  /*0250*/  IMAD.WIDE R12, R13, 0x4, R2 ;  /* 0x000000040d0c7825 */ /* 0x000fc600078e0202 */
[----:B------:R-:W5:Y:S04]  /*0260*/  @P1 LDG.E R17, desc[UR4][R6.64] ;  /* 0x0000000406111981 */ /* 0x000f68000c1e1900 */
[----:B------:R-:W5:Y:S01]  /*0270*/  @P0 LDG.E R15, desc[UR4][R12.64] ;  /* 0x000000040c0f0981 */ /* 0x000f62000c1e1900 */
[----:B------:R-:W-:Y:S02]  /*0280*/  ISETP.LT.AND P2, PT, R5, 0x800, P2 ;  /* 0x000008000500780c */ /* 0x000fe40001741270 */
[----:B-1----:R-:W-:-:S11]  /*0290*/  CS2R R10, SRZ ;  /* 0x00000000000a7805 */ /* 0x002fd6000001ff00 */
[----:B------:R-:W5:Y:S01]  /*02a0*/  @P2 LDG.E.64 R10, desc[UR4][R6.64] ;  /* 0x00000004060a2981 */ /* 0x000f62000c1e1b00 */
[----:B--2---:R-:W-:Y:S02]  /*02b0*/  SEL R9, R9, 0xff800000, P0 ;  /* 0xff80000009097807 */ /* 0x004fe40000000000 */
[----:B---3--:R-:W-:Y:S02]  /*02c0*/  SEL R14, R14, 0xff800000, P3 ;  /* 0xff8000000e0e7807 */ /* 0x008fe40001800000 */
[----:B------:R-:W-:Y:S02]  /*02d0*/  SEL R8, R8, 0xff800000, P0 ;  /* 0xff80000008087807 */ /* 0x000fe40000000000 */
[----:B------:R-:W-:Y:S02]  /*02e0*/  FSETP.GT.AND P5, PT, R9, R14, PT ;  /* 0x0000000e0900720b */ /* 0x000fe40003fa4000 */
[----:B----4-:R-:W-:Y:S02]  /*02f0*/  SEL R16, R16, 0xff800000, P4 ;  /* 0xff80000010107807 */ /* 0x010fe40002000000 */
[----:B------:R-:W-:-:S02]  /*0300*/  FSETP.GT.AND P6, PT, R8, -INF , PT ;  /* 0xff8000000800780b */ /* 0x000fc40003fc4000 */
[----:B------:R-:W-:Y:S02]  /*0310*/  FSETP.NAN.AND P3, PT, R16, R16, PT ;  /* 0x000000101000720b */ /* 0x000fe40003f68000 */
[----:B------:R-:W-:Y:S02]  /*0320*/  FSETP.NAN.AND P4, PT, R9, R9, PT ;  /* 0x000000090900720b */ /* 0x000fe40003f88000 */
[----:B-----5:R-:W-:Y:S02]  /*0330*/  SEL R15, R15, 0xff800000, P0 ;  /* 0xff8000000f0f7807 */ /* 0x020fe40000000000 */
[----:B------:R-:W-:Y:S02]  /*0340*/  SEL R17, R17, 0xff800000, P1 ;  /* 0xff80000011117807 */ /* 0x000fe40000800000 */
[----:B------:R-:W-:Y:S02]  /*0350*/  @!P5 SEL R9, R9, R14, P4 ;  /* 0x0000000e0909d207 */ /* 0x000fe40002000000 */
[----:B------:R-:W-:-:S02]  /*0360*/  FSETP.NAN.AND P1, PT, R15, R15, PT ;  /* 0x0000000f0f00720b */ /* 0x000fc40003f28000 */
[C---:B------:R-:W-:Y:S02]  /*0370*/  FSETP.NAN.AND P0, PT, R8.reuse, R8, PT ;  /* 0x000000080800720b */ /* 0x040fe40003f08000 */
[----:B------:R-:W-:Y:S02]  /*0380*/  FSETP.GEU.AND P4, PT, R9, R16, PT ;  /* 0x000000100900720b */ /* 0x000fe40003f8e000 */
[----:B------:R-:W-:Y:S02]  /*0390*/  @!P6 SEL R8, R8, 0xff800000, P0 ;  /* 0xff8000000808e807 */ /* 0x000fe40000000000 */
[----:B------:R-:W-:Y:S02]  /*03a0*/  @!P3 SEL R16, R16, R9, !P4 ;  /* 0x000000091010b207 */ /* 0x000fe40006000000 */
[----:B------:R-:W-:-:S04]  /*03b0*/  FSETP.GEU.AND P3, PT, R8, R15, PT ;  /* 0x0000000f0800720b */ /* 0x000fc80003f6e000 */
[----:B------:R-:W-:Y:S02]  /*03c0*/  @!P1 SEL R15, R15, R8, !P3 ;  /* 0x000000080f0f9207 */ /* 0x000fe40005800000 */
[----:B------:R-:W-:Y:S02]  /*03d0*/  FSETP.NAN.AND P0, PT, R17, R17, PT ;  /* 0x000000111100720b */ /* 0x000fe40003f08000 */
[C---:B------:R-:W-:Y:S02]  /*03e0*/  FSETP.GEU.AND P1, PT, R15.reuse, -INF , PT ;  /* 0xff8000000f00780b */ /* 0x040fe40003f2e000 */
[----:B------:R-:W-:Y:S02]  /*03f0*/  SEL R13, R10, 0xff800000, P2 ;  /* 0xff8000000a0d7807 */ /* 0x000fe40001000000 */
[----:B------:R-:W-:Y:S02]  /*0400*/  P2R R18, PR, RZ, 0x2 ;  /* 0x00000002ff127803 */ /* 0x000fe40000000000 */
[----:B------:R-:W-:-:S02]  /*0410*/  SEL R8, R15, 0xff800000, P1 ;  /* 0xff8000000f087807 */ /* 0x000fc40000800000 */
[----:B------:R-:W-:Y:S02]  /*0420*/  FSETP.NAN.AND P1, PT, R13, R13, PT ;  /* 0x0000000d0d00720b */ /* 0x000fe40003f28000 */
[----:B------:R-:W-:Y:S02]  /*0430*/  P2R R9, PR, RZ, 0x8 ;  /* 0x00000008ff097803 */ /* 0x000fe40000000000 */
[----:B------:R-:W-:-:S04]  /*0440*/  FSETP.GEU.AND P3, PT, R16, R17, PT ;  /* 0x000000111000720b */ /* 0x000fc80003f6e000 */
[----:B------:R-:W-:Y:S02]  /*0450*/  @!P0 SEL R17, R17, R16, !P3 ;  /* 0x0000001011118207 */ /* 0x000fe40005800000 */
[----:B------:R-:W-:Y:S02]  /*0460*/  FSETP.GEU.AND P0, PT, R8, R13, PT ;  /* 0x0000000d0800720b */ /* 0x000fe40003f0e000 */
[----:B------:R-:W-:Y:S02]  /*0470*/  P2R R14, PR, RZ, 0x8 ;  /* 0x00000008ff0e7803 */ /* 0x000fe40000000000 */
[----:B------:R-:W-:Y:S02]  /*0480*/  @!P1 SEL R13, R13, R8, !P0 ;  /* 0x000000080d0d9207 */ /* 0x000fe40004000000 */
[----:B------:R-:W-:Y:S02]  /*0490*/  P2R R16, PR, RZ, 0x1 ;  /* 0x00000001ff107803 */ /* 0x000fe40000000000 */
[----:B------:R-:W-:-:S02]  /*04a0*/  ISETP.NE.AND P0, PT, R14, RZ, PT ;  /* 0x000000ff0e00720c */ /* 0x000fc40003f05270 */
[----:B------:R-:W-:Y:S02]  /*04b0*/  P2R R20, PR, RZ, 0x10 ;  /* 0x00000010ff147803 */ /* 0x000fe40000000000 */
[----:B------:R-:W-:Y:S02]  /*04c0*/  P2R R19, PR, RZ, 0x1 ;  /* 0x00000001ff137803 */ /* 0x000fe40000000000 */
[----:B------:R-:W-:Y:S02]  /*04d0*/  ISETP.NE.AND P0, PT, R9, RZ, PT ;  /* 0x000000ff0900720c */ /* 0x000fe40003f05270 */
[----:B------:R-:W-:Y:S02]  /*04e0*/  P2R R12, PR, RZ, 0x40 ;  /* 0x00000040ff0c7803 */ /* 0x000fe40000000000 */
[----:B------:R-:W-:Y:S02]  /*04f0*/  P2R R14, PR, RZ, 0x1 ;  /* 0x00000001ff0e7803 */ /* 0x000fe40000000000 */
[----:B------:R-:W-:-:S04]  /*0500*/  ISETP.NE.AND P0, PT, R20, RZ, PT ;  /* 0x000000ff1400720c */ /* 0x000fc80003f05270 */
[----:B------:R-:W-:Y:S02]  /*0510*/  P2R R15, PR, RZ, 0x1 ;  /* 0x00000001ff0f7803 */ /* 0x000fe40000000000 */
[----:B------:R-:W-:Y:S02]  /*0520*/  ISETP.NE.AND P0, PT, R12, RZ, PT ;  /* 0x000000ff0c00720c */ /* 0x000fe40003f05270 */
[----:B------:R-:W-:Y:S02]  /*0530*/  SEL R12, R11, 0xff800000, P2 ;  /* 0xff8000000b0c7807 */ /* 0x000fe40001000000 */
[----:B------:R-:W-:-:S06]  /*0540*/  CS2R R10, SRZ ;  /* 0x00000000000a7805 */ /* 0x000fcc000001ff00 */
[----:B------:R-:W2:Y:S01]  /*0550*/  @P2 LDG.E R10, desc[UR4][R6.64+0x4] ;  /* 0x00000404060a2981 */ /* 0x000ea2000c1e1900 */
[----:B------:R-:W-:-:S04]  /*0560*/  VIADD R9, R5, 0x2 ;  /* 0x0000000205097836 */ /* 0x000fc80000000000 */
[----:B------:R-:W-:Y:S01]  /*0570*/  IMAD.WIDE R8, R9, 0x4, R2 ;  /* 0x0000000409087825 */ /* 0x000fe200078e0202 */
[----:B------:R-:W-:Y:S02]  /*0580*/  FSETP.NAN.AND P3, PT, R12, R12, PT ;  /* 0x0000000c0c00720b */ /* 0x000fe40003f68000 */
[----:B--2---:R-:W-:Y:S02]  /*0590*/  SEL R10, R10, 0xff800000, P2 ;  /* 0xff8000000a0a7807 */ /* 0x004fe40001000000 */
[----:B------:R-:W-:-:S13]  /*05a0*/  ISETP.LT.AND P2, PT, R4, 0x1, P2 ;  /* 0x000000010400780c */ /* 0x000fda0001741270 */
[----:B------:R-:W2:Y:S01]  /*05b0*/  @P2 LDG.E R11, desc[UR4][R8.64] ;  /* 0x00000004080b2981 */ /* 0x000ea2000c1e1900 */
[----:B------:R-:W-:-:S04]  /*05c0*/  FSETP.GEU.AND P1, PT, R17, R12, PT ;  /* 0x0000000c1100720b */ /* 0x000fc80003f2e000 */
[----:B------:R-:W-:Y:S02]  /*05d0*/  @!P3 SEL R12, R12, R17, !P1 ;  /* 0x000000110c0cb207 */ /* 0x000fe40004800000 */
[-C--:B------:R-:W-:Y:S02]  /*05e0*/  FSETP.NAN.AND P3, PT, R10, R10.reuse, PT ;  /* 0x0000000a0a00720b */ /* 0x080fe40003f68000 */
[----:B------:R-:W-:Y:S01]  /*05f0*/  ISETP.GE.AND P4, PT, R0, 0x1, PT ;  /* 0x000000010000780c */ /* 0x000fe20003f86270 */
[----:B------:R-:W-:Y:S01]  /*0600*/  IMAD.MOV.U32 R6, RZ, RZ, RZ ;  /* 0x000000ffff067224 */ /* 0x000fe200078e00ff */
[----:B--2---:R-:W-:Y:S02]  /*0610*/  SEL R11, R11, 0xff800000, P2 ;  /* 0xff8000000b0b7807 */ /* 0x004fe40001000000 */
[----:B------:R-:W-:-:S07]  /*0620*/  FSETP.GEU.AND P2, PT, R13, R10, PT ;  /* 0x0000000a0d00720b */ /* 0x000fce0003f4e000 */
[----:B------:R-:W-:Y:S02]  /*0630*/  @!P3 SEL R10, R10, R13, !P2 ;  /* 0x0000000d0a0ab207 */ /* 0x000fe40005000000 */
[----:B------:R-:W-:-:S04]  /*0640*/  ISETP.LT.AND P3, PT, R5, 0x800, !P4 ;  /* 0x000008000500780c */ /* 0x000fc80006761270 */
[----:B------:R-:W-:-:S13]  /*0650*/  ISETP.GT.AND P4, PT, R4, RZ, P3 ;  /* 0x000000ff0400720c */ /* 0x000fda0001f84270 */
[----:B------:R-:W2:Y:S01]  /*0660*/  @P4 LDG.E R6, desc[UR4][R8.64] ;  /* 0x0000000408064981 */ /* 0x000ea2000c1e1900 */
[----:B------:R-:W-:Y:S02]  /*0670*/  FSETP.NAN.AND P6, PT, R11, R11, PT ;  /* 0x0000000b0b00720b */ /* 0x000fe40003fc8000 */
[----:B--2---:R-:W-:Y:S02]  /*0680*/  SEL R13, R6, 0xff800000, P4 ;  /* 0xff800000060d7807 */ /* 0x004fe40002000000 */
[----:B------:R-:W-:-:S06]  /*0690*/  CS2R R6, SRZ ;  /* 0x0000000000067805 */ /* 0x000fcc000001ff00 */
[----:B------:R-:W2:Y:S01]  /*06a0*/  @P3 LDG.E.64 R6, desc[UR4][R8.64] ;  /* 0x0000000408063981 */ /* 0x000ea2000c1e1b00 */
[----:B------:R-:W-:-:S04]  /*06b0*/  FSETP.GEU.AND P4, PT, R12, R11, PT ;  /* 0x0000000b0c00720b */ /* 0x000fc80003f8e000 */
[----:B------:R-:W-:Y:S02]  /*06c0*/  @!P6 SEL R11, R11, R12, !P4 ;  /* 0x0000000c0b0be207 */ /* 0x000fe40006000000 */
[-C--:B------:R-:W-:Y:S02]  /*06d0*/  FSETP.NAN.AND P6, PT, R13, R13.reuse, PT ;  /* 0x0000000d0d00720b */ /* 0x080fe40003fc8000 */
[----:B------:R-:W-:Y:S02]  /*06e0*/  P2R R20, PR, RZ, 0x1 ;  /* 0x00000001ff147803 */ /* 0x000fe40000000000 */
[----:B------:R-:W-:Y:S02]  /*06f0*/  SEL R17, RZ, 0x1, !P5 ;  /* 0x00000001ff117807 */ /* 0x000fe40006800000 */
[----:B------:R-:W-:-:S07]  /*0700*/  FSETP.GEU.AND P5, PT, R11, R13, PT ;  /* 0x0000000d0b00720b */ /* 0x000fce0003fae000 */
[----:B------:R-:W-:Y:S02]  /*0710*/  @!P6 SEL R13, R13, R11, !P5 ;  /* 0x0000000b0d0de207 */ /* 0x000fe40006800000 */
[----:B--2---:R-:W-:-:S04]  /*0720*/  SEL R12, R7, 0xff800000, P3 ;  /* 0xff800000070c7807 */ /* 0x004fc80001800000 */
[-C--:B------:R-:W-:Y:S02]  /*0730*/  FSETP.NAN.AND P0, PT, R12, R12.reuse, PT ;  /* 0x0000000c0c00720b */ /* 0x080fe40003f08000 */
[----:B------:R-:W-:-:S11]  /*0740*/  FSETP.GEU.AND P6, PT, R13, R12, PT ;  /* 0x0000000c0d00720b */ /* 0x000fd60003fce000 */
[----:B------:R-:W-:Y:S02]  /*0750*/  @!P0 SEL R12, R12, R13, !P6 ;  /* 0x0000000d0c0c8207 */ /* 0x000fe40007000000 */
[----:B------:R-:W-:-:S04]  /*0760*/  ISETP.NE.AND P0, PT, R20, RZ, PT ;  /* 0x000000ff1400720c */ /* 0x000fc80003f05270 */
[----:B------:R-:W-:Y:S02]  /*0770*/  SEL R11, RZ, 0x1, !P0 ;  /* 0x00000001ff0b7807 */ /* 0x000fe40004000000 */
[----:B------:R-:W-:Y:S01]  /*0780*/  ISETP.NE.AND P0, PT, R15, RZ, PT ;  /* 0x000000ff0f00720c */ /* 0x000fe20003f05270 */
[----:B------:R-:W-:Y:S02]  /*0790*/  VIADD R15, R5, 0x3 ;  /* 0x00000003050f7836 */ /* 0x000fe40000000000 */
[----:B------:R-:W-:Y:S01]  /*07a0*/  IMAD.MOV.U32 R7, RZ, RZ, RZ ;  /* 0x000000ffff077224 */ /* 0x000fe200078e00ff */
[----:B------:R-:W-:Y:S02]  /*07b0*/  SEL R17, R17, 0x2, P0 ;  /* 0x0000000211117807 */ /* 0x000fe40000000000 */
[----:B------:R-:W-:Y:S01]  /*07c0*/  ISETP.NE.AND P0, PT, R14, RZ, PT ;  /* 0x000000ff0e00720c */ /* 0x000fe20003f05270 */
[----:B------:R-:W-:-:S05]  /*07d0*/  IMAD.WIDE R14, R15, 0x4, R2 ;  /* 0x000000040f0e7825 */ /* 0x000fca00078e0202 */
[----:B------:R-:W2:Y:S01]  /*07e0*/  @P3 LDG.E R7, desc[UR4][R14.64] ;  /* 0x000000040e073981 */ /* 0x000ea2000c1e1900 */
[----:B------:R-:W-:Y:S02]  /*07f0*/  SEL R9, R6, 0xff800000, P3 ;  /* 0xff80000006097807 */ /* 0x000fe40001800000 */
[----:B------:R-:W-:Y:S02]  /*0800*/  SEL R11, R11, 0x2, P0 ;  /* 0x000000020b0b7807 */ /* 0x000fe40000000000 */
[----:B------:R-:W-:Y:S02]  /*0810*/  ISETP.NE.AND P0, PT, R19, RZ, PT ;  /* 0x000000ff1300720c */ /* 0x000fe40003f05270 */
[----:B--2---:R-:W-:Y:S02]  /*0820*/  SEL R6, R7, 0xff800000, P3 ;  /* 0xff80000007067807 */ /* 0x004fe40001800000 */
[----:B------:R-:W-:-:S04]  /*0830*/  ISETP.GE.AND P3, PT, R0, 0x1, PT ;  /* 0x000000010000780c */ /* 0x000fc80003f66270 */
[----:B------:R-:W-:-:S04]  /*0840*/  ISETP.LT.AND P3, PT, R4, 0x1, !P3 ;  /* 0x000000010400780c */ /* 0x000fc80005f61270 */
[----:B------:R-:W-:Y:S02]  /*0850*/  ISETP.LT.AND P3, PT, R5, 0x800, P3 ;  /* 0x000008000500780c */ /* 0x000fe40001f61270 */
[----:B------:R-:W-:Y:S01]  /*0860*/  SEL R0, R17, 0x3, P0 ;  /* 0x0000000311007807 */ /* 0x000fe20000000000 */
[----:B------:R-:W-:Y:S01]  /*0870*/  VIADD R17, R5, 0x4 ;  /* 0x0000000405117836 */ /* 0x000fe20000000000 */
[----:B------:R-:W-:Y:S01]  /*0880*/  ISETP.NE.AND P0, PT, R16, RZ, PT ;  /* 0x000000ff1000720c */ /* 0x000fe20003f05270 */
[----:B------:R-:W-:Y:S02]  /*0890*/  IMAD.MOV.U32 R7, RZ, RZ, RZ ;  /* 0x000000ffff077224 */ /* 0x000fe400078e00ff */
[----:B------:R-:W-:Y:S01]  /*08a0*/  IMAD.WIDE R16, R17, 0x4, R2 ;  /* 0x0000000411107825 */ /* 0x000fe200078e0202 */
[----:B------:R-:W-:Y:S01]  /*08b0*/  SEL R0, R0, 0x4, P1 ;  /* 0x0000000400007807 */ /* 0x000fe20000800000 */
[----:B------:R-:W1:Y:S04]  /*08c0*/  LDC.64 R2, c[0x0][0x218] ;  /* 0x00008600ff027b82 */ /* 0x000e680000000a00 */
[----:B------:R-:W2:Y:S01]  /*08d0*/  @P3 LDG.E R7, desc[UR4][R16.64] ;  /* 0x0000000410073981 */ /* 0x000ea2000c1e1900 */
[----:B------:R-:W-:-:S04]  /*08e0*/  FSETP.GEU.AND P1, PT, R10, -INF , PT ;  /* 0xff8000000a00780b */ /* 0x000fc80003f2e000 */
[----:B------:R-:W-:Y:S02]  /*08f0*/  SEL R10, R10, 0xff800000, P1 ;  /* 0xff8000000a0a7807 */ /* 0x000fe40000800000 */
[----:B------:R-:W-:-:S04]  /*0900*/  SEL R0, R0, 0x5, P4 ;  /* 0x0000000500007807 */ /* 0x000fc80002000000 */
[----:B------:R-:W-:-:S04]  /*0910*/  SEL R0, R0, 0x6, P5 ;  /* 0x0000000600007807 */ /* 0x000fc80002800000 */
[----:B------:R-:W-:Y:S01]  /*0920*/  SEL R0, R0, 0x7, P6 ;  /* 0x0000000700007807 */ /* 0x000fe20003000000 */
[----:B-1----:R-:W-:Y:S01]  /*0930*/  IMAD.WIDE R2, R5, 0x4, R2 ;  /* 0x0000000405027825 */ /* 0x002fe200078e0202 */
[----:B--2---:R-:W-:Y:S02]  /*0940*/  SEL R7, R7, 0xff800000, P3 ;  /* 0xff80000007077807 */ /* 0x004fe40001800000 */
[----:B------:R-:W-:-:S04]  /*0950*/  ISETP.NE.AND P3, PT, R18, RZ, PT ;  /* 0x000000ff1200720c */ /* 0x000fc80003f65270 */
[----:B------:R-:W-:Y:S02]  /*0960*/  SEL R11, R11, 0x3, P3 ;  /* 0x000000030b0b7807 */ /* 0x000fe40001800000 */
[-C--:B------:R-:W-:Y:S02]  /*0970*/  FSETP.NAN.AND P3, PT, R9, R9.reuse, PT ;  /* 0x000000090900720b */ /* 0x080fe40003f68000 */
[----:B------:R-:W-:Y:S02]  /*0980*/  SEL R11, R11, 0x4, P0 ;  /* 0x000000040b0b7807 */ /* 0x000fe40000000000 */
[----:B------:R-:W-:Y:S02]  /*0990*/  FSETP.NAN.AND P0, PT, R6, R6, PT ;  /* 0x000000060600720b */ /* 0x000fe40003f08000 */
[----:B------:R-:W-:Y:S02]  /*09a0*/  SEL R11, R11, 0x5, P2 ;  /* 0x000000050b0b7807 */ /* 0x000fe40001000000 */
[----:B------:R-:W-:-:S05]  /*09b0*/  FSETP.GEU.AND P2, PT, R10, R9, PT ;  /* 0x000000090a00720b */ /* 0x000fca0003f4e000 */
[----:B------:R-:W-:Y:S02]  /*09c0*/  @!P3 SEL R9, R9, R10, !P2 ;  /* 0x0000000a0909b207 */ /* 0x000fe40005000000 */
[----:B------:R-:W-:Y:S02]  /*09d0*/  FSETP.NAN.AND P4, PT, R7, R7, PT ;  /* 0x000000070700720b */ /* 0x000fe40003f88000 */
[----:B------:R-:W-:Y:S02]  /*09e0*/  FSETP.GEU.AND P3, PT, R9, R6, PT ;  /* 0x000000060900720b */ /* 0x000fe40003f6e000 */
[----:B------:R-:W-:Y:S02]  /*09f0*/  SEL R11, R11, 0x6, P1 ;  /* 0x000000060b0b7807 */ /* 0x000fe40000800000 */
[----:B------:R-:W-:Y:S02]  /*0a00*/  @!P0 SEL R6, R6, R9, !P3 ;  /* 0x0000000906068207 */ /* 0x000fe40005800000 */
[----:B------:R-:W-:-:S02]  /*0a10*/  ISETP.GE.AND P0, PT, R5, 0x800, PT ;  /* 0x000008000500780c */ /* 0x000fc40003f06270 */
[----:B------:R-:W-:Y:S02]  /*0a20*/  SEL R11, R11, 0x7, P2 ;  /* 0x000000070b0b7807 */ /* 0x000fe40001000000 */
[----:B------:R-:W-:Y:S02]  /*0a30*/  FSETP.GEU.AND P1, PT, R12, R7, PT ;  /* 0x000000070c00720b */ /* 0x000fe40003f2e000 */
[----:B------:R-:W-:Y:S02]  /*0a40*/  SEL R8, R11, 0x8, P3 ;  /* 0x000000080b087807 */ /* 0x000fe40001800000 */
[----:B------:R-:W-:Y:S02]  /*0a50*/  @!P4 SEL R7, R7, R12, !P1 ;  /* 0x0000000c0707c207 */ /* 0x000fe40004800000 */
[----:B------:R-:W-:Y:S02]  /*0a60*/  IADD3 R4, P2, R5, UR6, RZ ;  /* 0x0000000605047c10 */ /* 0x000fe4000ff5e0ff */
[----:B------:R-:W-:-:S02]  /*0a70*/  LOP3.LUT R8, R8, 0xff, RZ, 0xc0, !PT ;  /* 0x000000ff08087812 */ /* 0x000fc400078ec0ff */
[----:B------:R-:W-:Y:S01]  /*0a80*/  SEL R9, R0, 0x8, P1 ;  /* 0x0000000800097807 */ /* 0x000fe20000800000 */
[----:B------:R1:W-:Y:S01]  /*0a90*/  @!P0 STG.E.64 desc[UR4][R2.64], R6 ;  /* 0x0000000602008986 */ /* 0x0003e2000c101b04 */
[----:B------:R-:W-:-:S03]  /*0aa0*/  LEA.HI.X.SX32 R5, R5, UR7, 0x1, P2 ;  /* 0x0000000705057c11 */ /* 0x000fc600090f0eff */
[----:B------:R-:W-:Y:S01]  /*0ab0*/  IMAD R9, R9, 0x100, R8 ;  /* 0x0000010009097824 */ /* 0x000fe200078e0208 */
[----:B------:R-:W-:Y:S06]  /*0ac0*/  @P0 EXIT ;  /* 0x000000000000094d */ /* 0x000fec0003800000 */
[----:B------:R-:W-:Y:S01]  /*0ad0*/  STG.E.U16 desc[UR4][R4.64], R9 ;  /* 0x0000000904007986 */ /* 0x000fe2000c101504 */
[----:B------:R-:W-:Y:S05]  /*0ae0*/  EXIT ;  /* 0x000000000000794d */ /* 0x000fea0003800000 */
.L_x_0:
[----:B------:R-:W-:-:S00]  /*0af0*/  BRA `(.L_x_0) ;  /* 0xfffffffc00fc7947 */ /* 0x000fc0000383ffff */
[----:B------:R-:W-:-:S00]  /*0b00*/  NOP ;  /* 0x0000000000007918 */ /* 0x000fc00000000000 */
[----:B------:R-:W-:-:S00]  /*0b10*/  NOP ;  /* 0x0000000000007918 */ /* 0x000fc00000000000 */
[----:B------:R-:W-:-:S00]  /*0b20*/  NOP ;  /* 0x0000000000007918 */ /* 0x000fc00000000000 */
[----:B------:R-:W-:-:S00]  /*0b30*/  NOP ;  /* 0x0000000000007918 */ /* 0x000fc00000000000 */
[----:B------:R-:W-:-:S00]  /*0b40*/  NOP ;  /* 0x0000000000007918 */ /* 0x000fc00000000000 */
[----:B------:R-:W-:-:S00]  /*0b50*/  NOP ;  /* 0x0000000000007918 */ /* 0x000fc00000000000 */
[----:B------:R-:W-:-:S00]  /*0b60*/  NOP ;  /* 0x0000000000007918 */ /* 0x000fc00000000000 */
[----:B------:R-:W-:-:S00]  /*0b70*/  NOP ;  /* 0x0000000000007918 */ /* 0x000fc00000000000 */
.L_x_1:


//--------------------- .nv.constant0.triton_poi_fused_max_pool2d_with_indices_6 --------------------------
	.section	.nv.constant0.triton_poi_fused_max_pool2d_with_indices_6,"a",@progbits
	.sectionflags	@""
	.align	4
.nv.constant0.triton_poi_fused_max_pool2d_with_indices_6:
	.zero		556
